	.headerflags	@"EF_CUDA_TEXMODE_UNIFIED EF_CUDA_64BIT_ADDRESS EF_CUDA_ACCELERATORS EF_CUDA_SM90 EF_CUDA_VIRTUAL_SM(EF_CUDA_SM90)"
	.elftype	@"ET_EXEC"


//--------------------- .nv.info                  --------------------------
	.section	.nv.info,"",@"SHT_CUDA_INFO"
	.align	4


	//----- nvinfo : EIATTR_REGCOUNT
	.align		4
        /*0000*/ 	.byte	0x04, 0x2f
        /*0002*/ 	.short	(.L_1 - .L_0)
	.align		4
.L_0:
        /*0004*/ 	.word	index@(triton_per_fused_abs_mul_rsub_sub_sum_0)
        /*0008*/ 	.word	0x0000001b


	//----- nvinfo : EIATTR_MIN_STACK_SIZE
	.align		4
.L_1:
        /*000c*/ 	.byte	0x04, 0x12
        /*000e*/ 	.short	(.L_3 - .L_2)
	.align		4
.L_2:
        /*0010*/ 	.word	index@(triton_per_fused_abs_mul_rsub_sub_sum_0)
        /*0014*/ 	.word	0x00000000


	//----- nvinfo : EIATTR_FRAME_SIZE
	.align		4
.L_3:
        /*0018*/ 	.byte	0x04, 0x11
        /*001a*/ 	.short	(.L_5 - .L_4)
	.align		4
.L_4:
        /*001c*/ 	.word	index@(triton_per_fused_abs_mul_rsub_sub_sum_0)
        /*0020*/ 	.word	0x00000000


	//----- nvinfo : EIATTR_MIN_STACK_SIZE
	.align		4
.L_5:
        /*0024*/ 	.byte	0x04, 0x12
        /*0026*/ 	.short	(.L_7 - .L_6)
	.align		4
.L_6:
        /*0028*/ 	.word	index@(triton_per_fused_abs_mul_rsub_sub_sum_0)
        /*002c*/ 	.word	0x00000000
.L_7:


//--------------------- .nv.info.triton_per_fused_abs_mul_rsub_sub_sum_0 --------------------------
	.section	.nv.info.triton_per_fused_abs_mul_rsub_sub_sum_0,"",@"SHT_CUDA_INFO"
	.sectionflags	@""
	.align	4


	//----- nvinfo : EIATTR_CUDA_API_VERSION
	.align		4
        /*0000*/ 	.byte	0x04, 0x37
        /*0002*/ 	.short	(.L_9 - .L_8)
.L_8:
        /*0004*/ 	.word	0x0000007c


	//----- nvinfo : EIATTR_KPARAM_INFO
	.align		4
.L_9:
        /*0008*/ 	.byte	0x04, 0x17
        /*000a*/ 	.short	(.L_11 - .L_10)
.L_10:
        /*000c*/ 	.word	0x00000000
        /*0010*/ 	.short	0x0006
        /*0012*/ 	.short	0x0030
        /*0014*/ 	.byte	0x00, 0xf0, 0x11, 0x00


	//----- nvinfo : EIATTR_KPARAM_INFO
	.align		4
.L_11:
        /*0018*/ 	.byte	0x04, 0x17
        /*001a*/ 	.short	(.L_13 - .L_12)
.L_12:
        /*001c*/ 	.word	0x00000000
        /*0020*/ 	.short	0x0005
        /*0022*/ 	.short	0x0028
        /*0024*/ 	.byte	0x00, 0xf4, 0x21, 0x00


	//----- nvinfo : EIATTR_KPARAM_INFO
	.align		4
.L_13:
        /*0028*/ 	.byte	0x04, 0x17
        /*002a*/ 	.short	(.L_15 - .L_14)
.L_14:
        /*002c*/ 	.word	0x00000000
        /*0030*/ 	.short	0x0004
        /*0032*/ 	.short	0x0020
        /*0034*/ 	.byte	0x00, 0xf4, 0x21, 0x00


	//----- nvinfo : EIATTR_KPARAM_INFO
	.align		4
.L_15:
        /*0038*/ 	.byte	0x04, 0x17
        /*003a*/ 	.short	(.L_17 - .L_16)
.L_16:
        /*003c*/ 	.word	0x00000000
        /*0040*/ 	.short	0x0003
        /*0042*/ 	.short	0x0018
        /*0044*/ 	.byte	0x00, 0xf4, 0x21, 0x00


	//----- nvinfo : EIATTR_KPARAM_INFO
	.align		4
.L_17:
        /*0048*/ 	.byte	0x04, 0x17
        /*004a*/ 	.short	(.L_19 - .L_18)
.L_18:
        /*004c*/ 	.word	0x00000000
        /*0050*/ 	.short	0x0002
        /*0052*/ 	.short	0x0010
        /*0054*/ 	.byte	0x00, 0xf4, 0x21, 0x00


	//----- nvinfo : EIATTR_KPARAM_INFO
	.align		4
.L_19:
        /*0058*/ 	.byte	0x04, 0x17
        /*005a*/ 	.short	(.L_21 - .L_20)
.L_20:
        /*005c*/ 	.word	0x00000000
        /*0060*/ 	.short	0x0001
        /*0062*/ 	.short	0x0008
        /*0064*/ 	.byte	0x00, 0xf4, 0x21, 0x00


	//----- nvinfo : EIATTR_KPARAM_INFO
	.align		4
.L_21:
        /*0068*/ 	.byte	0x04, 0x17
        /*006a*/ 	.short	(.L_23 - .L_22)
.L_22:
        /*006c*/ 	.word	0x00000000
        /*0070*/ 	.short	0x0000
        /*0072*/ 	.short	0x0000
        /*0074*/ 	.byte	0x00, 0xf4, 0x21, 0x00


	//----- nvinfo : EIATTR_SPARSE_MMA_MASK
	.align		4
.L_23:
        /*0078*/ 	.byte	0x03, 0x50
        /*007a*/ 	.short	0x0000


	//----- nvinfo : EIATTR_MAXREG_COUNT
	.align		4
        /*007c*/ 	.byte	0x03, 0x1b
        /*007e*/ 	.short	0x00ff


	//----- nvinfo : EIATTR_COOP_GROUP_MASK_REGIDS
	.align		4
        /*0080*/ 	.byte	0x04, 0x29
        /*0082*/ 	.short	(.L_25 - .L_24)


	//   ....[0]....
.L_24:
        /*0084*/ 	.word	0xffffffff


	//   ....[1]....
        /*0088*/ 	.word	0xffffffff


	//   ....[2]....
        /*008c*/ 	.word	0xffffffff


	//   ....[3]....
        /*0090*/ 	.word	0xffffffff


	//   ....[4]....
        /*0094*/ 	.word	0xffffffff


	//   ....[5]....
        /*0098*/ 	.word	0xffffffff


	//----- nvinfo : EIATTR_COOP_GROUP_INSTR_OFFSETS
	.align		4
.L_25:
        /*009c*/ 	.byte	0x04, 0x28
        /*009e*/ 	.short	(.L_27 - .L_26)


	//   ....[0]....
.L_26:
        /*00a0*/ 	.word	0x00000190


	//   ....[1]....
        /*00a4*/ 	.word	0x000001b0


	//   ....[2]....
        /*00a8*/ 	.word	0x000001d0


	//   ....[3]....
        /*00ac*/ 	.word	0x000001f0


	//   ....[4]....
        /*00b0*/ 	.word	0x00000230


	//   ....[5]....
        /*00b4*/ 	.word	0x000002d0


	//----- nvinfo : EIATTR_EXIT_INSTR_OFFSETS
	.align		4
.L_27:
        /*00b8*/ 	.byte	0x04, 0x1c
        /*00ba*/ 	.short	(.L_29 - .L_28)


	//   ....[0]....
.L_28:
        /*00bc*/ 	.word	0x00000470


	//   ....[1]....
        /*00c0*/ 	.word	0x000004b0


	//----- nvinfo : EIATTR_REQNTID
	.align		4
.L_29:
        /*00c4*/ 	.byte	0x04, 0x10
        /*00c6*/ 	.short	(.L_31 - .L_30)
.L_30:
        /*00c8*/ 	.word	0x00000040
        /*00cc*/ 	.word	0x00000001
        /*00d0*/ 	.word	0x00000001


	//----- nvinfo : EIATTR_CBANK_PARAM_SIZE
	.align		4
.L_31:
        /*00d4*/ 	.byte	0x03, 0x19
        /*00d6*/ 	.short	0x0034


	//----- nvinfo : EIATTR_PARAM_CBANK
	.align		4
        /*00d8*/ 	.byte	0x04, 0x0a
        /*00da*/ 	.short	(.L_33 - .L_32)
	.align		4
.L_32:
        /*00dc*/ 	.word	index@(.nv.constant0.triton_per_fused_abs_mul_rsub_sub_sum_0)
        /*00e0*/ 	.short	0x0210
        /*00e2*/ 	.short	0x0034


	//----- nvinfo : EIATTR_SW_WAR
	.align		4
.L_33:
        /*00e4*/ 	.byte	0x04, 0x36
        /*00e6*/ 	.short	(.L_35 - .L_34)
.L_34:
        /*00e8*/ 	.word	0x00000008
.L_35:


//--------------------- .nv.callgraph             --------------------------
	.section	.nv.callgraph,"",@"SHT_CUDA_CALLGRAPH"
	.align	4
	.sectionentsize	8
	.align		4
        /*0000*/ 	.word	0x00000000
	.align		4
        /*0004*/ 	.word	0xffffffff
	.align		4
        /*0008*/ 	.word	0x00000000
	.align		4
        /*000c*/ 	.word	0xfffffffe
	.align		4
        /*0010*/ 	.word	0x00000000
	.align		4
        /*0014*/ 	.word	0xfffffffd
	.align		4
        /*0018*/ 	.word	0x00000000
	.align		4
        /*001c*/ 	.word	0xfffffffc


//--------------------- .text.triton_per_fused_abs_mul_rsub_sub_sum_0 --------------------------
	.section	.text.triton_per_fused_abs_mul_rsub_sub_sum_0,"ax",@progbits
	.sectionflags	@"SHF_BARRIERS=1"
	.align	128
        .global         triton_per_fused_abs_mul_rsub_sub_sum_0
        .type           triton_per_fused_abs_mul_rsub_sub_sum_0,@function
        .size           triton_per_fused_abs_mul_rsub_sub_sum_0,(.L_x_1 - triton_per_fused_abs_mul_rsub_sub_sum_0)
        .other          triton_per_fused_abs_mul_rsub_sub_sum_0,@"STO_CUDA_ENTRY STV_DEFAULT"
triton_per_fused_abs_mul_rsub_sub_sum_0:
.text.triton_per_fused_abs_mul_rsub_sub_sum_0:
[----:B------:R-:W0:Y:S02]  /*0000*/  LDC R1, c[0x0][0x28] ;  /* 0x00000a00ff017b82 */ /* 0x000e240000000800 */
[----:B------:R-:W1:Y:S01]  /*0010*/  S2R R20, SR_TID.X ;  /* 0x0000000000147919 */ /* 0x000e620000002100 */
[----:B------:R-:W2:Y:S01]  /*0020*/  LDC.64 R4, c[0x0][0x210] ;  /* 0x00008400ff047b82 */ /* 0x000ea20000000a00 */
[----:B------:R-:W-:-:S07]  /*0030*/  ULDC.64 UR6, c[0x0][0x208] ;  /* 0x0000820000067ab9 */ /* 0x000fce0000000a00 */
[----:B------:R-:W3:Y:S08]  /*0040*/  LDC.64 R8, c[0x0][0x220] ;  /* 0x00008800ff087b82 */ /* 0x000ef00000000a00 */
[----:B------:R-:W4:Y:S01]  /*0050*/  LDC.64 R12, c[0x0][0x218] ;  /* 0x00008600ff0c7b82 */ /* 0x000f220000000a00 */
[----:B-1----:R-:W-:-:S04]  /*0060*/  SHF.L.U32 R0, R20, 0x2, RZ ;  /* 0x0000000214007819 */ /* 0x002fc800000006ff */
[----:B------:R-:W-:-:S05]  /*0070*/  LOP3.LUT R17, R0, 0xfc, RZ, 0xc0, !PT ;  /* 0x000000fc00117812 */ /* 0x000fca00078ec0ff */
[----:B--2---:R-:W-:-:S06]  /*0080*/  IMAD.WIDE.U32 R4, R17, 0x4, R4 ;  /* 0x0000000411047825 */ /* 0x004fcc00078e0004 */
[----:B------:R-:W2:Y:S01]  /*0090*/  LDG.E.128 R4, desc[UR6][R4.64] ;  /* 0x0000000604047981 */ /* 0x000ea2000c1e1d00 */
[----:B------:R-:W-:Y:S01]  /*00a0*/  SHF.L.U32 R3, R20, 0x4, RZ ;  /* 0x0000000414037819 */ /* 0x000fe200000006ff */
[----:B---3--:R-:W-:Y:S01]  /*00b0*/  IMAD.WIDE.U32 R8, R17, 0x4, R8 ;  /* 0x0000000411087825 */ /* 0x008fe200078e0008 */
[----:B------:R-:W-:-:S04]  /*00c0*/  LOP3.LUT R2, R0, 0xc, RZ, 0xc0, !PT ;  /* 0x0000000c00027812 */ /* 0x000fc800078ec0ff */
[----:B------:R-:W-:Y:S01]  /*00d0*/  LOP3.LUT R3, R2, 0xc0, R3, 0xf8, !PT ;  /* 0x000000c002037812 */ /* 0x000fe200078ef803 */
[----:B------:R-:W3:Y:S04]  /*00e0*/  LDG.E.128 R8, desc[UR6][R8.64] ;  /* 0x0000000608087981 */ /* 0x000ee8000c1e1d00 */
[----:B----4-:R-:W-:-:S06]  /*00f0*/  IMAD.WIDE.U32 R12, R3, 0x4, R12 ;  /* 0x00000004030c7825 */ /* 0x010fcc00078e000c */
[----:B------:R-:W3:Y:S01]  /*0100*/  LDG.E.EL.128 R12, desc[UR6][R12.64] ;  /* 0x000000060c0c7981 */ /* 0x000ee2000c2e1d00 */
[----:B------:R-:W1:Y:S01]  /*0110*/  S2UR UR5, SR_CgaCtaId ;  /* 0x00000000000579c3 */ /* 0x000e620000008800 */
[C---:B------:R-:W-:Y:S01]  /*0120*/  LOP3.LUT P0, RZ, R20.reuse, 0x1f, RZ, 0xc0, !PT ;  /* 0x0000001f14ff7812 */ /* 0x040fe2000780c0ff */
[----:B------:R-:W-:Y:S01]  /*0130*/  UMOV UR4, 0x400 ;  /* 0x0000040000047882 */ /* 0x000fe20000000000 */
[----:B------:R-:W-:Y:S01]  /*0140*/  ISETP.GE.AND P1, PT, R20, 0x2, PT ;  /* 0x000000021400780c */ /* 0x000fe20003f26270 */
[----:B-1----:R-:W-:Y:S01]  /*0150*/  UPRMT UR4, UR5, 0x654, UR4 ;  /* 0x0000065405047896 */ /* 0x002fe20008000004 */
[----:B--2---:R-:W-:-:S04]  /*0160*/  FADD R3, R4, R5 ;  /* 0x0000000504037221 */ /* 0x004fc80000000000 */
[----:B------:R-:W-:-:S04]  /*0170*/  FADD R2, R6, R3 ;  /* 0x0000000306027221 */ /* 0x000fc80000000000 */
[----:B------:R-:W-:-:S05]  /*0180*/  FADD R2, R7, R2 ;  /* 0x0000000207027221 */ /* 0x000fca0000000000 */
[----:B------:R-:W1:Y:S02]  /*0190*/  SHFL.BFLY PT, R3, R2, 0x10, 0x1f ;  /* 0x0e001f0002037f89 */ /* 0x000e6400000e0000 */
[----:B-1----:R-:W-:-:S05]  /*01a0*/  FADD R3, R2, R3 ;  /* 0x0000000302037221 */ /* 0x002fca0000000000 */
[----:B------:R-:W1:Y:S02]  /*01b0*/  SHFL.BFLY PT, R18, R3, 0x8, 0x1f ;  /* 0x0d001f0003127f89 */ /* 0x000e6400000e0000 */
[----:B-1----:R-:W-:-:S05]  /*01c0*/  FADD R18, R3, R18 ;  /* 0x0000001203127221 */ /* 0x002fca0000000000 */
[----:B------:R-:W1:Y:S02]  /*01d0*/  SHFL.BFLY PT, R19, R18, 0x4, 0x1f ;  /* 0x0c801f0012137f89 */ /* 0x000e6400000e0000 */
[----:B-1----:R-:W-:-:S05]  /*01e0*/  FADD R19, R18, R19 ;  /* 0x0000001312137221 */ /* 0x002fca0000000000 */
[----:B------:R-:W1:Y:S02]  /*01f0*/  SHFL.BFLY PT, R22, R19, 0x2, 0x1f ;  /* 0x0c401f0013167f89 */ /* 0x000e6400000e0000 */
[----:B-1----:R-:W-:Y:S01]  /*0200*/  FADD R22, R19, R22 ;  /* 0x0000001613167221 */ /* 0x002fe20000000000 */
[----:B------:R-:W-:Y:S01]  /*0210*/  SHF.R.U32.HI R2, RZ, 0x3, R20 ;  /* 0x00000003ff027819 */ /* 0x000fe20000011614 */
[----:B------:R-:W1:Y:S03]  /*0220*/  LDC.64 R18, c[0x0][0x230] ;  /* 0x00008c00ff127b82 */ /* 0x000e660000000a00 */
[----:B------:R-:W2:Y:S01]  /*0230*/  SHFL.BFLY PT, R21, R22, 0x1, 0x1f ;  /* 0x0c201f0016157f89 */ /* 0x000ea200000e0000 */
[----:B------:R-:W-:-:S04]  /*0240*/  LOP3.LUT R24, R2, 0x4, RZ, 0xc0, !PT ;  /* 0x0000000402187812 */ /* 0x000fc800078ec0ff */
[----:B------:R-:W4:Y:S01]  /*0250*/  LDC.64 R2, c[0x0][0x238] ;  /* 0x00008e00ff027b82 */ /* 0x000f220000000a00 */
[----:B--2---:R-:W-:-:S05]  /*0260*/  FADD R21, R22, R21 ;  /* 0x0000001516157221 */ /* 0x004fca0000000000 */
[----:B------:R-:W-:Y:S02]  /*0270*/  @!P0 STS [R24+UR4], R21 ;  /* 0x0000001518008988 */ /* 0x000fe40008000804 */
[----:B------:R-:W-:Y:S06]  /*0280*/  BAR.SYNC.DEFER_BLOCKING 0x0 ;  /* 0x0000000000007b1d */ /* 0x000fec0000010000 */
[----:B------:R-:W2:Y:S01]  /*0290*/  @!P1 LDS R16, [R0+UR4] ;  /* 0x0000000400109984 */ /* 0x000ea20008000800 */
[----:B------:R-:W-:-:S04]  /*02a0*/  LOP3.LUT R22, R20, 0x1, RZ, 0xc0, !PT ;  /* 0x0000000114167812 */ /* 0x000fc800078ec0ff */
[----:B------:R-:W-:-:S04]  /*02b0*/  ISETP.NE.U32.AND P0, PT, R22, 0x1, PT ;  /* 0x000000011600780c */ /* 0x000fc80003f05070 */
[C---:B------:R-:W-:Y:S01]  /*02c0*/  ISETP.LT.AND P0, PT, R20.reuse, 0x2, P0 ;  /* 0x000000021400780c */ /* 0x040fe20000701270 */
[----:B--2---:R-:W2:Y:S01]  /*02d0*/  SHFL.BFLY PT, R23, R16, 0x1, 0x1f ;  /* 0x0c201f0010177f89 */ /* 0x004ea200000e0000 */
[----:B------:R-:W-:Y:S01]  /*02e0*/  LOP3.LUT P1, RZ, R20, 0x3f, RZ, 0xc0, !PT ;  /* 0x0000003f14ff7812 */ /* 0x000fe2000782c0ff */
[----:B---3--:R-:W-:Y:S01]  /*02f0*/  FADD R21, R12, -R8 ;  /* 0x800000080c157221 */ /* 0x008fe20000000000 */
[----:B------:R-:W-:Y:S01]  /*0300*/  FADD R20, R13, -R9 ;  /* 0x800000090d147221 */ /* 0x000fe20000000000 */
[----:B------:R-:W-:Y:S01]  /*0310*/  FADD R13, R14, -R10 ;  /* 0x8000000a0e0d7221 */ /* 0x000fe20000000000 */
[----:B------:R-:W-:Y:S01]  /*0320*/  FADD R12, R15, -R11 ;  /* 0x8000000b0f0c7221 */ /* 0x000fe20000000000 */
[----:B--2---:R-:W-:-:S06]  /*0330*/  FADD R23, R16, R23 ;  /* 0x0000001710177221 */ /* 0x004fcc0000000000 */
[----:B------:R2:W-:Y:S01]  /*0340*/  @P0 STS [R0+UR4], R23 ;  /* 0x0000001700000988 */ /* 0x0005e20008000804 */
[----:B------:R-:W-:Y:S01]  /*0350*/  BAR.SYNC.DEFER_BLOCKING 0x0 ;  /* 0x0000000000007b1d */ /* 0x000fe20000010000 */
[----:B------:R-:W-:Y:S01]  /*0360*/  FADD R10, -R4, 1 ;  /* 0x3f800000040a7421 */ /* 0x000fe20000000100 */
[----:B------:R-:W-:Y:S01]  /*0370*/  FADD R11, -R5, 1 ;  /* 0x3f800000050b7421 */ /* 0x000fe20000000100 */
[----:B------:R-:W-:Y:S01]  /*0380*/  FADD R16, -R6, 1 ;  /* 0x3f80000006107421 */ /* 0x000fe20000000100 */
[----:B------:R-:W-:Y:S01]  /*0390*/  FADD R15, -R7, 1 ;  /* 0x3f800000070f7421 */ /* 0x000fe20000000100 */
[----:B------:R-:W-:Y:S01]  /*03a0*/  FMUL R8, R4, |R21| ;  /* 0x4000001504087220 */ /* 0x000fe20000400000 */
[----:B------:R-:W-:Y:S01]  /*03b0*/  FMUL R9, R5, |R20| ;  /* 0x4000001405097220 */ /* 0x000fe20000400000 */
[----:B------:R-:W-:Y:S01]  /*03c0*/  FMUL R4, |R21|, R10 ;  /* 0x0000000a15047220 */ /* 0x000fe20000400200 */
[----:B------:R-:W-:Y:S01]  /*03d0*/  FMUL R5, |R20|, R11 ;  /* 0x0000000b14057220 */ /* 0x000fe20000400200 */
[----:B-1----:R-:W-:-:S04]  /*03e0*/  IMAD.WIDE.U32 R18, R17, 0x4, R18 ;  /* 0x0000000411127825 */ /* 0x002fc800078e0012 */
[----:B------:R-:W-:Y:S01]  /*03f0*/  FMUL R10, R6, |R13| ;  /* 0x4000000d060a7220 */ /* 0x000fe20000400000 */
[----:B------:R-:W-:Y:S01]  /*0400*/  FMUL R11, R7, |R12| ;  /* 0x4000000c070b7220 */ /* 0x000fe20000400000 */
[----:B------:R-:W-:Y:S01]  /*0410*/  FMUL R6, |R13|, R16 ;  /* 0x000000100d067220 */ /* 0x000fe20000400200 */
[----:B----4-:R-:W-:-:S04]  /*0420*/  IMAD.WIDE.U32 R2, R17, 0x4, R2 ;  /* 0x0000000411027825 */ /* 0x010fc800078e0002 */
[----:B------:R-:W-:Y:S01]  /*0430*/  FMUL R7, |R12|, R15 ;  /* 0x0000000f0c077220 */ /* 0x000fe20000400200 */
[----:B------:R2:W-:Y:S04]  /*0440*/  STG.E.128 desc[UR6][R18.64], R8 ;  /* 0x0000000812007986 */ /* 0x0005e8000c101d06 */
[----:B------:R-:W1:Y:S04]  /*0450*/  LDS R14, [UR4] ;  /* 0x00000004ff0e7984 */ /* 0x000e680008000800 */
[----:B------:R2:W-:Y:S01]  /*0460*/  STG.E.128 desc[UR6][R2.64], R4 ;  /* 0x0000000402007986 */ /* 0x0005e2000c101d06 */
[----:B------:R-:W-:Y:S05]  /*0470*/  @P1 EXIT ;  /* 0x000000000000194d */ /* 0x000fea0003800000 */
[----:B--2---:R-:W0:Y:S01]  /*0480*/  LDC.64 R2, c[0x0][0x228] ;  /* 0x00008a00ff027b82 */ /* 0x004e220000000a00 */
[----:B-1----:R-:W-:-:S05]  /*0490*/  FADD R5, RZ, R14 ;  /* 0x0000000eff057221 */ /* 0x002fca0000000000 */
[----:B0-----:R-:W-:Y:S01]  /*04a0*/  STG.E desc[UR6][R2.64], R5 ;  /* 0x0000000502007986 */ /* 0x001fe2000c101906 */
[----:B------:R-:W-:Y:S05]  /*04b0*/  EXIT ;  /* 0x000000000000794d */ /* 0x000fea0003800000 */
.L_x_0:
[----:B------:R-:W-:-:S00]  /*04c0*/  BRA `(.L_x_0) ;  /* 0xfffffffc00fc7947 */ /* 0x000fc0000383ffff */
[----:B------:R-:W-:-:S00]  /*04d0*/  NOP ;  /* 0x0000000000007918 */ /* 0x000fc00000000000 */
        /* <DEDUP_REMOVED lines=10> */
.L_x_1:


//--------------------- .nv.shared.triton_per_fused_abs_mul_rsub_sub_sum_0 --------------------------
	.section	.nv.shared.triton_per_fused_abs_mul_rsub_sub_sum_0,"aw",@nobits
	.sectionflags	@""
	.align	16
	.zero		1024


//--------------------- .nv.constant0.triton_per_fused_abs_mul_rsub_sub_sum_0 --------------------------
	.section	.nv.constant0.triton_per_fused_abs_mul_rsub_sub_sum_0,"a",@progbits
	.sectionflags	@""
	.align	4
.nv.constant0.triton_per_fused_abs_mul_rsub_sub_sum_0:
	.zero		580
